//
// Generated by NVIDIA NVVM Compiler
//
// Compiler Build ID: CL-36424714
// Cuda compilation tools, release 13.0, V13.0.88
// Based on NVVM 20.0.0
//

.version 9.0
.target sm_100
.address_size 64

	// .globl	_Z11convolutionPfS_S_ii

.visible .entry _Z11convolutionPfS_S_ii(
	.param .u64 .ptr .align 1 _Z11convolutionPfS_S_ii_param_0,
	.param .u64 .ptr .align 1 _Z11convolutionPfS_S_ii_param_1,
	.param .u64 .ptr .align 1 _Z11convolutionPfS_S_ii_param_2,
	.param .u32 _Z11convolutionPfS_S_ii_param_3,
	.param .u32 _Z11convolutionPfS_S_ii_param_4
)
{
	.reg .pred 	%p<6>;
	.reg .b32 	%r<36>;
	.reg .b32 	%f<73>;
	.reg .b64 	%rd<40>;

	ld.param.u64 	%rd5, [_Z11convolutionPfS_S_ii_param_0];
	ld.param.u64 	%rd6, [_Z11convolutionPfS_S_ii_param_1];
	ld.param.u64 	%rd7, [_Z11convolutionPfS_S_ii_param_2];
	ld.param.s32 	%rd8, [_Z11convolutionPfS_S_ii_param_3];
	ld.param.u32 	%r2, [_Z11convolutionPfS_S_ii_param_4];
	cvta.to.global.u64 	%rd1, %rd7;
	cvta.to.global.u64 	%rd2, %rd6;
	cvta.to.global.u64 	%rd3, %rd5;
	mov.u32 	%r3, %ctaid.x;
	mov.u32 	%r4, %ctaid.y;
	mov.u32 	%r5, %nctaid.x;
	mov.u32 	%r6, %nctaid.y;
	mov.u32 	%r7, %ctaid.z;
	mad.lo.s32 	%r8, %r7, %r6, %r4;
	mad.lo.s32 	%r9, %r8, %r5, %r3;
	mov.u32 	%r10, %ntid.x;
	mov.u32 	%r11, %ntid.y;
	mov.u32 	%r12, %ntid.z;
	mov.u32 	%r13, %tid.z;
	mov.u32 	%r14, %tid.y;
	mov.u32 	%r15, %tid.x;
	mad.lo.s32 	%r16, %r9, %r12, %r13;
	mad.lo.s32 	%r17, %r16, %r11, %r14;
	mad.lo.s32 	%r18, %r17, %r10, %r15;
	cvt.s64.s32 	%rd4, %r18;
	shr.u64 	%rd9, %rd8, 2;
	setp.le.u64 	%p1, %rd9, %rd4;
	@%p1 bra 	$L__BB0_10;
	cvt.u32.u64 	%r19, %rd4;
	rem.s32 	%r20, %r19, %r2;
	setp.ne.s32 	%p2, %r20, 0;
	@%p2 bra 	$L__BB0_3;
	shl.b64 	%rd33, %rd4, 2;
	add.s64 	%rd34, %rd3, %rd33;
	ld.global.f32 	%f61, [%rd34];
	ld.global.f32 	%f62, [%rd2+16];
	sub.s32 	%r35, %r19, %r2;
	mul.wide.s32 	%rd35, %r35, 4;
	add.s64 	%rd36, %rd3, %rd35;
	ld.global.f32 	%f63, [%rd36];
	ld.global.f32 	%f64, [%rd2+4];
	mul.f32 	%f65, %f63, %f64;
	fma.rn.f32 	%f66, %f61, %f62, %f65;
	mul.wide.s32 	%rd37, %r2, 4;
	add.s64 	%rd38, %rd34, %rd37;
	ld.global.f32 	%f67, [%rd38];
	ld.global.f32 	%f68, [%rd2+28];
	fma.rn.f32 	%f69, %f67, %f68, %f66;
	ld.global.f32 	%f70, [%rd34+4];
	ld.global.f32 	%f71, [%rd2+20];
	fma.rn.f32 	%f72, %f70, %f71, %f69;
	add.s64 	%rd39, %rd1, %rd33;
	st.global.f32 	[%rd39], %f72;
	bra.uni 	$L__BB0_10;
$L__BB0_3:
	add.s32 	%r1, %r2, -1;
	mul.lo.s32 	%r22, %r1, %r2;
	setp.le.s32 	%p3, %r19, %r22;
	@%p3 bra 	$L__BB0_5;
	not.b32 	%r32, %r2;
	add.s32 	%r33, %r19, %r32;
	mul.wide.s32 	%rd28, %r33, 4;
	add.s64 	%rd29, %rd3, %rd28;
	ld.global.f32 	%f49, [%rd29];
	ld.global.f32 	%f50, [%rd2];
	shl.b64 	%rd30, %rd4, 2;
	add.s64 	%rd31, %rd3, %rd30;
	ld.global.f32 	%f51, [%rd31+-4];
	ld.global.f32 	%f52, [%rd2+12];
	mul.f32 	%f53, %f51, %f52;
	fma.rn.f32 	%f54, %f49, %f50, %f53;
	ld.global.f32 	%f55, [%rd31];
	ld.global.f32 	%f56, [%rd2+16];
	fma.rn.f32 	%f57, %f55, %f56, %f54;
	ld.global.f32 	%f58, [%rd31+4];
	ld.global.f32 	%f59, [%rd2+20];
	fma.rn.f32 	%f60, %f58, %f59, %f57;
	add.s64 	%rd32, %rd1, %rd30;
	st.global.f32 	[%rd32], %f60;
	bra.uni 	$L__BB0_10;
$L__BB0_5:
	setp.ne.s32 	%p4, %r19, 0;
	@%p4 bra 	$L__BB0_7;
	ld.global.f32 	%f40, [%rd3];
	ld.global.f32 	%f41, [%rd2+16];
	ld.global.f32 	%f42, [%rd3+4];
	ld.global.f32 	%f43, [%rd2+20];
	mul.f32 	%f44, %f42, %f43;
	fma.rn.f32 	%f45, %f40, %f41, %f44;
	mul.wide.s32 	%rd26, %r2, 4;
	add.s64 	%rd27, %rd3, %rd26;
	ld.global.f32 	%f46, [%rd27];
	ld.global.f32 	%f47, [%rd2+28];
	fma.rn.f32 	%f48, %f46, %f47, %f45;
	st.global.f32 	[%rd1], %f48;
	bra.uni 	$L__BB0_10;
$L__BB0_7:
	rem.s32 	%r25, %r19, %r1;
	setp.ne.s32 	%p5, %r25, 0;
	@%p5 bra 	$L__BB0_9;
	shl.b64 	%rd19, %rd4, 2;
	add.s64 	%rd20, %rd3, %rd19;
	ld.global.f32 	%f28, [%rd20];
	ld.global.f32 	%f29, [%rd2+16];
	sub.s32 	%r30, %r19, %r2;
	mul.wide.s32 	%rd21, %r30, 4;
	add.s64 	%rd22, %rd3, %rd21;
	ld.global.f32 	%f30, [%rd22];
	ld.global.f32 	%f31, [%rd2+4];
	mul.f32 	%f32, %f30, %f31;
	fma.rn.f32 	%f33, %f28, %f29, %f32;
	mul.wide.s32 	%rd23, %r2, 4;
	add.s64 	%rd24, %rd20, %rd23;
	ld.global.f32 	%f34, [%rd24];
	ld.global.f32 	%f35, [%rd2+28];
	fma.rn.f32 	%f36, %f34, %f35, %f33;
	ld.global.f32 	%f37, [%rd20+-4];
	ld.global.f32 	%f38, [%rd2+12];
	fma.rn.f32 	%f39, %f37, %f38, %f36;
	add.s64 	%rd25, %rd1, %rd19;
	st.global.f32 	[%rd25], %f39;
	bra.uni 	$L__BB0_10;
$L__BB0_9:
	not.b32 	%r27, %r2;
	add.s32 	%r28, %r19, %r27;
	mul.wide.s32 	%rd10, %r28, 4;
	add.s64 	%rd11, %rd3, %rd10;
	ld.global.f32 	%f1, [%rd11];
	ld.global.f32 	%f2, [%rd2];
	add.s64 	%rd12, %rd11, 4;
	ld.global.f32 	%f3, [%rd11+4];
	ld.global.f32 	%f4, [%rd2+4];
	mul.f32 	%f5, %f3, %f4;
	fma.rn.f32 	%f6, %f1, %f2, %f5;
	ld.global.f32 	%f7, [%rd11+8];
	ld.global.f32 	%f8, [%rd2+8];
	fma.rn.f32 	%f9, %f7, %f8, %f6;
	mul.wide.s32 	%rd13, %r2, 4;
	add.s64 	%rd14, %rd12, %rd13;
	add.s64 	%rd15, %rd11, %rd13;
	ld.global.f32 	%f10, [%rd15];
	ld.global.f32 	%f11, [%rd2+12];
	fma.rn.f32 	%f12, %f10, %f11, %f9;
	ld.global.f32 	%f13, [%rd14];
	ld.global.f32 	%f14, [%rd2+16];
	fma.rn.f32 	%f15, %f13, %f14, %f12;
	ld.global.f32 	%f16, [%rd14+4];
	ld.global.f32 	%f17, [%rd2+20];
	fma.rn.f32 	%f18, %f16, %f17, %f15;
	add.s64 	%rd16, %rd14, %rd13;
	ld.global.f32 	%f19, [%rd16+-4];
	ld.global.f32 	%f20, [%rd2+24];
	fma.rn.f32 	%f21, %f19, %f20, %f18;
	ld.global.f32 	%f22, [%rd16];
	ld.global.f32 	%f23, [%rd2+28];
	fma.rn.f32 	%f24, %f22, %f23, %f21;
	ld.global.f32 	%f25, [%rd16+4];
	ld.global.f32 	%f26, [%rd2+32];
	fma.rn.f32 	%f27, %f25, %f26, %f24;
	shl.b64 	%rd17, %rd4, 2;
	add.s64 	%rd18, %rd1, %rd17;
	st.global.f32 	[%rd18], %f27;
$L__BB0_10:
	ret;

}


// ===== COMPILED SASS (sm_100) =====

	.target	sm_100

	.elftype	@"ET_EXEC"


//--------------------- .note.nv.tkinfo           --------------------------
	.section	.note.nv.tkinfo,"",@"SHT_NOTE"
	.sectionflags	@"SHF_NOTE_NV_TKINFO"
	.tkinfo
        /*0018*/ 	.word	0x00000002
        /*0030*/ 	.string	""
        /*0030*/ 	.string	"ptxas"
        /*0030*/ 	.string	"Cuda compilation tools, release 13.0, V13.0.88"
        /*0030*/ 	.string	"Build cuda_13.0.r13.0/compiler.36424714_0"
        /*0030*/ 	.string	"-arch sm_100 -m 64 "



//--------------------- .note.nv.cuinfo           --------------------------
	.section	.note.nv.cuinfo,"",@"SHT_NOTE"
	.sectionflags	@"SHF_NOTE_NV_CUINFO"
        /*0018*/ 	.short	0x0002
        /*001a*/ 	.short	0x0064
        /*001c*/ 	.short	0x0082
	.zero		2


//--------------------- .nv.info                  --------------------------
	.section	.nv.info,"",@"SHT_CUDA_INFO"
	.align	4


	//----- nvinfo : EIATTR_REGCOUNT
	.align		4
        /*0000*/ 	.byte	0x04, 0x2f
        /*0002*/ 	.short	(.L_1 - .L_0)
	.align		4
.L_0:
        /*0004*/ 	.word	index@(_Z11convolutionPfS_S_ii)
        /*0008*/ 	.word	0x0000001e


	//----- nvinfo : EIATTR_FRAME_SIZE
	.align		4
.L_1:
        /*000c*/ 	.byte	0x04, 0x11
        /*000e*/ 	.short	(.L_3 - .L_2)
	.align		4
.L_2:
        /*0010*/ 	.word	index@(_Z11convolutionPfS_S_ii)
        /*0014*/ 	.word	0x00000000


	//----- nvinfo : EIATTR_MIN_STACK_SIZE
	.align		4
.L_3:
        /*0018*/ 	.byte	0x04, 0x12
        /*001a*/ 	.short	(.L_5 - .L_4)
	.align		4
.L_4:
        /*001c*/ 	.word	index@(_Z11convolutionPfS_S_ii)
        /*0020*/ 	.word	0x00000000
.L_5:


//--------------------- .nv.compat                --------------------------
	.section	.nv.compat,"",@"SHT_CUDA_COMPAT_INFO"
	.align	4
        /*0000*/ 	.byte	0x02, 0x09, 0x00, 0x00, 0x02, 0x02, 0x01, 0x00, 0x02, 0x05, 0x05, 0x00, 0x03, 0x07, 0x01, 0x01
        /*0010*/ 	.byte	0x02, 0x03, 0x00, 0x00, 0x02, 0x06, 0x01, 0x00, 0x04, 0x0b, 0x08, 0x00, 0x09, 0x00, 0x00, 0x00
        /*0020*/ 	.byte	0x00, 0x00, 0x00, 0x00


//--------------------- .nv.info._Z11convolutionPfS_S_ii --------------------------
	.section	.nv.info._Z11convolutionPfS_S_ii,"",@"SHT_CUDA_INFO"
	.sectionflags	@""
	.align	4


	//----- nvinfo : EIATTR_CUDA_API_VERSION
	.align		4
        /*0000*/ 	.byte	0x04, 0x37
        /*0002*/ 	.short	(.L_7 - .L_6)
.L_6:
        /*0004*/ 	.word	0x00000082


	//----- nvinfo : EIATTR_KPARAM_INFO
	.align		4
.L_7:
        /*0008*/ 	.byte	0x04, 0x17
        /*000a*/ 	.short	(.L_9 - .L_8)
.L_8:
        /*000c*/ 	.word	0x00000000
        /*0010*/ 	.short	0x0004
        /*0012*/ 	.short	0x001c
        /*0014*/ 	.byte	0x00, 0xf0, 0x11, 0x00


	//----- nvinfo : EIATTR_KPARAM_INFO
	.align		4
.L_9:
        /*0018*/ 	.byte	0x04, 0x17
        /*001a*/ 	.short	(.L_11 - .L_10)
.L_10:
        /*001c*/ 	.word	0x00000000
        /*0020*/ 	.short	0x0003
        /*0022*/ 	.short	0x0018
        /*0024*/ 	.byte	0x00, 0xf0, 0x11, 0x00


	//----- nvinfo : EIATTR_KPARAM_INFO
	.align		4
.L_11:
        /*0028*/ 	.byte	0x04, 0x17
        /*002a*/ 	.short	(.L_13 - .L_12)
.L_12:
        /*002c*/ 	.word	0x00000000
        /*0030*/ 	.short	0x0002
        /*0032*/ 	.short	0x0010
        /*0034*/ 	.byte	0x00, 0xf5, 0x21, 0x00


	//----- nvinfo : EIATTR_KPARAM_INFO
	.align		4
.L_13:
        /*0038*/ 	.byte	0x04, 0x17
        /*003a*/ 	.short	(.L_15 - .L_14)
.L_14:
        /*003c*/ 	.word	0x00000000
        /*0040*/ 	.short	0x0001
        /*0042*/ 	.short	0x0008
        /*0044*/ 	.byte	0x00, 0xf5, 0x21, 0x00


	//----- nvinfo : EIATTR_KPARAM_INFO
	.align		4
.L_15:
        /*0048*/ 	.byte	0x04, 0x17
        /*004a*/ 	.short	(.L_17 - .L_16)
.L_16:
        /*004c*/ 	.word	0x00000000
        /*0050*/ 	.short	0x0000
        /*0052*/ 	.short	0x0000
        /*0054*/ 	.byte	0x00, 0xf5, 0x21, 0x00


	//----- nvinfo : EIATTR_SPARSE_MMA_MASK
	.align		4
.L_17:
        /*0058*/ 	.byte	0x03, 0x50
        /*005a*/ 	.short	0x0000


	//----- nvinfo : EIATTR_MAXREG_COUNT
	.align		4
        /*005c*/ 	.byte	0x03, 0x1b
        /*005e*/ 	.short	0x00ff


	//----- nvinfo : EIATTR_MERCURY_ISA_VERSION
	.align		4
        /*0060*/ 	.byte	0x03, 0x5f
        /*0062*/ 	.short	0x0101


	//----- nvinfo : EIATTR_VRC_CTA_INIT_COUNT
	.align		4
        /*0064*/ 	.byte	0x02, 0x4a
	.zero		1
	.zero		1


	//----- nvinfo : EIATTR_EXIT_INSTR_OFFSETS
	.align		4
        /*0068*/ 	.byte	0x04, 0x1c
        /*006a*/ 	.short	(.L_19 - .L_18)


	//   ....[0]....
.L_18:
        /*006c*/ 	.word	0x00000190


	//   ....[1]....
        /*0070*/ 	.word	0x000004e0


	//   ....[2]....
        /*0074*/ 	.word	0x000006c0


	//   ....[3]....
        /*0078*/ 	.word	0x000007e0


	//   ....[4]....
        /*007c*/ 	.word	0x00000af0


	//   ....[5]....
        /*0080*/ 	.word	0x00000d50


	//----- nvinfo : EIATTR_CRS_STACK_SIZE
	.align		4
.L_19:
        /*0084*/ 	.byte	0x04, 0x1e
        /*0086*/ 	.short	(.L_21 - .L_20)
.L_20:
        /*0088*/ 	.word	0x00000000


	//----- nvinfo : EIATTR_CBANK_PARAM_SIZE
	.align		4
.L_21:
        /*008c*/ 	.byte	0x03, 0x19
        /*008e*/ 	.short	0x0020


	//----- nvinfo : EIATTR_PARAM_CBANK
	.align		4
        /*0090*/ 	.byte	0x04, 0x0a
        /*0092*/ 	.short	(.L_23 - .L_22)
	.align		4
.L_22:
        /*0094*/ 	.word	index@(.nv.constant0._Z11convolutionPfS_S_ii)
        /*0098*/ 	.short	0x0380
        /*009a*/ 	.short	0x0020


	//----- nvinfo : EIATTR_SW_WAR
	.align		4
.L_23:
        /*009c*/ 	.byte	0x04, 0x36
        /*009e*/ 	.short	(.L_25 - .L_24)
.L_24:
        /*00a0*/ 	.word	0x00000008
.L_25:


//--------------------- .nv.callgraph             --------------------------
	.section	.nv.callgraph,"",@"SHT_CUDA_CALLGRAPH"
	.align	4
	.sectionentsize	8
	.align		4
        /*0000*/ 	.word	0x00000000
	.align		4
        /*0004*/ 	.word	0xffffffff
	.align		4
        /*0008*/ 	.word	0x00000000
	.align		4
        /*000c*/ 	.word	0xfffffffe
	.align		4
        /*0010*/ 	.word	0x00000000
	.align		4
        /*0014*/ 	.word	0xfffffffd
	.align		4
        /*0018*/ 	.word	0x00000000
	.align		4
        /*001c*/ 	.word	0xfffffffc


//--------------------- .text._Z11convolutionPfS_S_ii --------------------------
	.section	.text._Z11convolutionPfS_S_ii,"ax",@progbits
	.align	128
        .global         _Z11convolutionPfS_S_ii
        .type           _Z11convolutionPfS_S_ii,@function
        .size           _Z11convolutionPfS_S_ii,(.L_x_5 - _Z11convolutionPfS_S_ii)
        .other          _Z11convolutionPfS_S_ii,@"STO_CUDA_ENTRY STV_DEFAULT"
_Z11convolutionPfS_S_ii:
.text._Z11convolutionPfS_S_ii:
[----:B------:R-:W-:Y:S08]  /*0000*/  LDC R1, c[0x0][0x37c] ;  /* 0x0000df00ff017b82 */ /* 0x000ff00000000800 */
[----:B------:R-:W-:Y:S01]  /*0010*/  S2UR UR4, SR_CTAID.Y ;  /* 0x00000000000479c3 */ /* 0x000fe20000002600 */
[----:B------:R-:W0:Y:S01]  /*0020*/  S2R R3, SR_TID.Z ;  /* 0x0000000000037919 */ /* 0x000e220000002300 */
[----:B------:R-:W1:Y:S01]  /*0030*/  LDCU UR6, c[0x0][0x370] ;  /* 0x00006e00ff0677ac */ /* 0x000e620008000800 */
[----:B------:R-:W2:Y:S01]  /*0040*/  S2R R5, SR_TID.Y ;  /* 0x0000000000057919 */ /* 0x000ea20000002200 */
[----:B------:R-:W3:Y:S04]  /*0050*/  LDCU UR7, c[0x0][0x374] ;  /* 0x00006e80ff0777ac */ /* 0x000ee80008000800 */
[----:B------:R-:W3:Y:S01]  /*0060*/  S2UR UR8, SR_CTAID.Z ;  /* 0x00000000000879c3 */ /* 0x000ee20000002700 */
[----:B------:R-:W4:Y:S01]  /*0070*/  S2R R7, SR_TID.X ;  /* 0x0000000000077919 */ /* 0x000f220000002100 */
[----:B------:R-:W4:Y:S01]  /*0080*/  LDCU UR10, c[0x0][0x360] ;  /* 0x00006c00ff0a77ac */ /* 0x000f220008000800 */
[----:B------:R-:W2:Y:S05]  /*0090*/  LDCU UR11, c[0x0][0x364] ;  /* 0x00006c80ff0b77ac */ /* 0x000eaa0008000800 */
[----:B------:R-:W1:Y:S01]  /*00a0*/  S2UR UR5, SR_CTAID.X ;  /* 0x00000000000579c3 */ /* 0x000e620000002500 */
[----:B------:R-:W5:Y:S07]  /*00b0*/  LDCU UR9, c[0x0][0x398] ;  /* 0x00007300ff0977ac */ /* 0x000f6e0008000800 */
[----:B------:R-:W0:Y:S01]  /*00c0*/  LDC R0, c[0x0][0x368] ;  /* 0x0000da00ff007b82 */ /* 0x000e220000000800 */
[----:B---3--:R-:W-:-:S04]  /*00d0*/  UIMAD UR4, UR7, UR8, UR4 ;  /* 0x00000008070472a4 */ /* 0x008fc8000f8e0204 */
[----:B-1----:R-:W-:-:S06]  /*00e0*/  UIMAD UR4, UR4, UR6, UR5 ;  /* 0x00000006040472a4 */ /* 0x002fcc000f8e0205 */
[----:B0-----:R-:W-:Y:S01]  /*00f0*/  IMAD R0, R0, UR4, R3 ;  /* 0x0000000400007c24 */ /* 0x001fe2000f8e0203 */
[----:B-----5:R-:W-:-:S03]  /*0100*/  USHF.R.S32.HI UR4, URZ, 0x1f, UR9 ;  /* 0x0000001fff047899 */ /* 0x020fc60008011409 */
[----:B--2---:R-:W-:Y:S01]  /*0110*/  IMAD R0, R0, UR11, R5 ;  /* 0x0000000b00007c24 */ /* 0x004fe2000f8e0205 */
[----:B------:R-:W-:Y:S02]  /*0120*/  USHF.R.U32.HI UR5, URZ, 0x2, UR4 ;  /* 0x00000002ff057899 */ /* 0x000fe40008011604 */
[----:B------:R-:W-:Y:S01]  /*0130*/  USHF.R.U64 UR4, UR9, 0x2, UR4 ;  /* 0x0000000209047899 */ /* 0x000fe20008001204 */
[----:B----4-:R-:W-:-:S03]  /*0140*/  IMAD R7, R0, UR10, R7 ;  /* 0x0000000a00077c24 */ /* 0x010fc6000f8e0207 */
[----:B------:R-:W-:Y:S02]  /*0150*/  MOV R3, UR5 ;  /* 0x0000000500037c02 */ /* 0x000fe40008000f00 */
[----:B------:R-:W-:Y:S02]  /*0160*/  ISETP.LT.U32.AND P0, PT, R7, UR4, PT ;  /* 0x0000000407007c0c */ /* 0x000fe4000bf01070 */
[----:B------:R-:W-:-:S04]  /*0170*/  SHF.R.S32.HI R0, RZ, 0x1f, R7 ;  /* 0x0000001fff007819 */ /* 0x000fc80000011407 */
[----:B------:R-:W-:-:S13]  /*0180*/  ISETP.GT.U32.AND.EX P0, PT, R3, R0, PT, P0 ;  /* 0x000000000300720c */ /* 0x000fda0003f04100 */
[----:B------:R-:W-:Y:S05]  /*0190*/  @!P0 EXIT ;  /* 0x000000000000894d */ /* 0x000fea0003800000 */
[----:B------:R-:W0:Y:S01]  /*01a0*/  LDC R4, c[0x0][0x39c] ;  /* 0x0000e700ff047b82 */ /* 0x000e220000000800 */
[----:B------:R-:W-:Y:S01]  /*01b0*/  IABS R10, R7 ;  /* 0x00000007000a7213 */ /* 0x000fe20000000000 */
[----:B------:R-:W1:Y:S01]  /*01c0*/  LDCU.64 UR4, c[0x0][0x358] ;  /* 0x00006b00ff0477ac */ /* 0x000e620008000a00 */
[----:B0-----:R-:W-:-:S04]  /*01d0*/  IABS R6, R4 ;  /* 0x0000000400067213 */ /* 0x001fc80000000000 */
[----:B------:R-:W0:Y:S08]  /*01e0*/  I2F.RP R5, R6 ;  /* 0x0000000600057306 */ /* 0x000e300000209400 */
[----:B0-----:R-:W0:Y:S02]  /*01f0*/  MUFU.RCP R5, R5 ;  /* 0x0000000500057308 */ /* 0x001e240000001000 */
[----:B0-----:R-:W-:-:S06]  /*0200*/  VIADD R2, R5, 0xffffffe ;  /* 0x0ffffffe05027836 */ /* 0x001fcc0000000000 */
[----:B------:R0:W2:Y:S02]  /*0210*/  F2I.FTZ.U32.TRUNC.NTZ R3, R2 ;  /* 0x0000000200037305 */ /* 0x0000a4000021f000 */
[----:B0-----:R-:W-:Y:S01]  /*0220*/  IMAD.MOV.U32 R2, RZ, RZ, RZ ;  /* 0x000000ffff027224 */ /* 0x001fe200078e00ff */
[----:B--2---:R-:W-:-:S05]  /*0230*/  IADD3 R9, PT, PT, RZ, -R3, RZ ;  /* 0x80000003ff097210 */ /* 0x004fca0007ffe0ff */
[----:B------:R-:W-:-:S04]  /*0240*/  IMAD R9, R9, R6, RZ ;  /* 0x0000000609097224 */ /* 0x000fc800078e02ff */
[----:B------:R-:W-:-:S06]  /*0250*/  IMAD.HI.U32 R3, R3, R9, R2 ;  /* 0x0000000903037227 */ /* 0x000fcc00078e0002 */
[----:B------:R-:W-:-:S05]  /*0260*/  IMAD.HI.U32 R3, R3, R10, RZ ;  /* 0x0000000a03037227 */ /* 0x000fca00078e00ff */
[----:B------:R-:W-:-:S05]  /*0270*/  IADD3 R3, PT, PT, -R3, RZ, RZ ;  /* 0x000000ff03037210 */ /* 0x000fca0007ffe1ff */
[----:B------:R-:W-:-:S05]  /*0280*/  IMAD R3, R6, R3, R10 ;  /* 0x0000000306037224 */ /* 0x000fca00078e020a */
[----:B------:R-:W-:-:S13]  /*0290*/  ISETP.GT.U32.AND P0, PT, R6, R3, PT ;  /* 0x000000030600720c */ /* 0x000fda0003f04070 */
[----:B------:R-:W-:Y:S01]  /*02a0*/  @!P0 IMAD.IADD R3, R3, 0x1, -R6 ;  /* 0x0000000103038824 */ /* 0x000fe200078e0a06 */
[----:B------:R-:W-:-:S04]  /*02b0*/  ISETP.GE.AND P0, PT, R7, RZ, PT ;  /* 0x000000ff0700720c */ /* 0x000fc80003f06270 */
[----:B------:R-:W-:-:S13]  /*02c0*/  ISETP.GT.U32.AND P1, PT, R6, R3, PT ;  /* 0x000000030600720c */ /* 0x000fda0003f24070 */
[----:B------:R-:W-:Y:S02]  /*02d0*/  @!P1 IADD3 R3, PT, PT, R3, -R6, RZ ;  /* 0x8000000603039210 */ /* 0x000fe40007ffe0ff */
[----:B------:R-:W-:Y:S02]  /*02e0*/  ISETP.NE.AND P1, PT, R4, RZ, PT ;  /* 0x000000ff0400720c */ /* 0x000fe40003f25270 */
[----:B------:R-:W-:Y:S02]  /*02f0*/  LOP3.LUT R6, RZ, R4, RZ, 0x33, !PT ;  /* 0x00000004ff067212 */ /* 0x000fe400078e33ff */
[----:B------:R-:W-:-:S04]  /*0300*/  @!P0 IADD3 R3, PT, PT, -R3, RZ, RZ ;  /* 0x000000ff03038210 */ /* 0x000fc80007ffe1ff */
[----:B------:R-:W-:-:S04]  /*0310*/  SEL R3, R6, R3, !P1 ;  /* 0x0000000306037207 */ /* 0x000fc80004800000 */
[----:B------:R-:W-:-:S13]  /*0320*/  ISETP.NE.AND P1, PT, R3, RZ, PT ;  /* 0x000000ff0300720c */ /* 0x000fda0003f25270 */
[----:B-1----:R-:W-:Y:S05]  /*0330*/  @P1 BRA `(.L_x_0) ;  /* 0x00000000006c1947 */ /* 0x002fea0003800000 */
[----:B------:R-:W0:Y:S01]  /*0340*/  LDC.64 R8, c[0x0][0x380] ;  /* 0x0000e000ff087b82 */ /* 0x000e220000000a00 */
[----:B------:R-:W1:Y:S01]  /*0350*/  LDCU.64 UR6, c[0x0][0x380] ;  /* 0x00007000ff0677ac */ /* 0x000e620008000a00 */
[C---:B------:R-:W-:Y:S01]  /*0360*/  IMAD.SHL.U32 R14, R7.reuse, 0x4, RZ ;  /* 0x00000004070e7824 */ /* 0x040fe200078e00ff */
[C---:B------:R-:W-:Y:S02]  /*0370*/  IADD3 R5, PT, PT, R7.reuse, -R4, RZ ;  /* 0x8000000407057210 */ /* 0x040fe40007ffe0ff */
[----:B------:R-:W-:-:S03]  /*0380*/  SHF.L.U64.HI R16, R7, 0x2, R0 ;  /* 0x0000000207107819 */ /* 0x000fc60000010200 */
[----:B------:R-:W2:Y:S01]  /*0390*/  LDC.64 R2, c[0x0][0x388] ;  /* 0x0000e200ff027b82 */ /* 0x000ea20000000a00 */
[----:B-1----:R-:W-:-:S04]  /*03a0*/  IADD3 R6, P0, PT, R14, UR6, RZ ;  /* 0x000000060e067c10 */ /* 0x002fc8000ff1e0ff */
[----:B------:R-:W-:Y:S01]  /*03b0*/  IADD3.X R7, PT, PT, R16, UR7, RZ, P0, !PT ;  /* 0x0000000710077c10 */ /* 0x000fe200087fe4ff */
[----:B0-----:R-:W-:Y:S01]  /*03c0*/  IMAD.WIDE R8, R5, 0x4, R8 ;  /* 0x0000000405087825 */ /* 0x001fe200078e0208 */
[----:B------:R-:W0:Y:S03]  /*03d0*/  LDCU.64 UR6, c[0x0][0x390] ;  /* 0x00007200ff0677ac */ /* 0x000e260008000a00 */
[----:B------:R-:W-:Y:S01]  /*03e0*/  IMAD.WIDE R4, R4, 0x4, R6 ;  /* 0x0000000404047825 */ /* 0x000fe200078e0206 */
[----:B------:R-:W3:Y:S04]  /*03f0*/  LDG.E R0, desc[UR4][R6.64] ;  /* 0x0000000406007981 */ /* 0x000ee8000c1e1900 */
[----:B--2---:R-:W2:Y:S04]  /*0400*/  LDG.E R13, desc[UR4][R2.64+0x4] ;  /* 0x00000404020d7981 */ /* 0x004ea8000c1e1900 */
[----:B------:R-:W2:Y:S04]  /*0410*/  LDG.E R8, desc[UR4][R8.64] ;  /* 0x0000000408087981 */ /* 0x000ea8000c1e1900 */
[----:B------:R-:W3:Y:S04]  /*0420*/  LDG.E R11, desc[UR4][R2.64+0x10] ;  /* 0x00001004020b7981 */ /* 0x000ee8000c1e1900 */
[----:B------:R-:W4:Y:S04]  /*0430*/  LDG.E R5, desc[UR4][R4.64] ;  /* 0x0000000404057981 */ /* 0x000f28000c1e1900 */
[----:B------:R-:W4:Y:S04]  /*0440*/  LDG.E R10, desc[UR4][R2.64+0x1c] ;  /* 0x00001c04020a7981 */ /* 0x000f28000c1e1900 */
[----:B------:R-:W5:Y:S04]  /*0450*/  LDG.E R15, desc[UR4][R6.64+0x4] ;  /* 0x00000404060f7981 */ /* 0x000f68000c1e1900 */
[----:B------:R-:W5:Y:S01]  /*0460*/  LDG.E R12, desc[UR4][R2.64+0x14] ;  /* 0x00001404020c7981 */ /* 0x000f62000c1e1900 */
[----:B--2---:R-:W-:-:S04]  /*0470*/  FMUL R13, R8, R13 ;  /* 0x0000000d080d7220 */ /* 0x004fc80000400000 */
[----:B---3--:R-:W-:Y:S01]  /*0480*/  FFMA R0, R0, R11, R13 ;  /* 0x0000000b00007223 */ /* 0x008fe2000000000d */
[----:B0-----:R-:W-:-:S03]  /*0490*/  IADD3 R8, P0, PT, R14, UR6, RZ ;  /* 0x000000060e087c10 */ /* 0x001fc6000ff1e0ff */
[----:B----4-:R-:W-:Y:S01]  /*04a0*/  FFMA R0, R5, R10, R0 ;  /* 0x0000000a05007223 */ /* 0x010fe20000000000 */
[----:B------:R-:W-:-:S03]  /*04b0*/  IADD3.X R9, PT, PT, R16, UR7, RZ, P0, !PT ;  /* 0x0000000710097c10 */ /* 0x000fc600087fe4ff */
[----:B-----5:R-:W-:-:S05]  /*04c0*/  FFMA R15, R15, R12, R0 ;  /* 0x0000000c0f0f7223 */ /* 0x020fca0000000000 */
[----:B------:R-:W-:Y:S01]  /*04d0*/  STG.E desc[UR4][R8.64], R15 ;  /* 0x0000000f08007986 */ /* 0x000fe2000c101904 */
[----:B------:R-:W-:Y:S05]  /*04e0*/  EXIT ;  /* 0x000000000000794d */ /* 0x000fea0003800000 */
.L_x_0:
[----:B------:R-:W-:-:S05]  /*04f0*/  IADD3 R5, PT, PT, R4, -0x1, RZ ;  /* 0xffffffff04057810 */ /* 0x000fca0007ffe0ff */
[----:B------:R-:W-:-:S05]  /*0500*/  IMAD R2, R5, R4, RZ ;  /* 0x0000000405027224 */ /* 0x000fca00078e02ff */
[----:B------:R-:W-:-:S13]  /*0510*/  ISETP.GT.AND P1, PT, R7, R2, PT ;  /* 0x000000020700720c */ /* 0x000fda0003f24270 */
[----:B------:R-:W-:Y:S05]  /*0520*/  @!P1 BRA `(.L_x_1) ;  /* 0x0000000000689947 */ /* 0x000fea0003800000 */
[----:B------:R-:W0:Y:S01]  /*0530*/  LDCU.64 UR6, c[0x0][0x380] ;  /* 0x00007000ff0677ac */ /* 0x000e220008000a00 */
[----:B------:R-:W1:Y:S01]  /*0540*/  LDC.64 R8, c[0x0][0x380] ;  /* 0x0000e000ff087b82 */ /* 0x000e620000000a00 */
[C---:B------:R-:W-:Y:S01]  /*0550*/  IMAD.SHL.U32 R16, R7.reuse, 0x4, RZ ;  /* 0x0000000407107824 */ /* 0x040fe200078e00ff */
[C---:B------:R-:W-:Y:S02]  /*0560*/  SHF.L.U64.HI R15, R7.reuse, 0x2, R0 ;  /* 0x00000002070f7819 */ /* 0x040fe40000010200 */
[----:B------:R-:W-:-:S04]  /*0570*/  IADD3 R7, PT, PT, R7, R6, RZ ;  /* 0x0000000607077210 */ /* 0x000fc80007ffe0ff */
[----:B------:R-:W2:Y:S01]  /*0580*/  LDC.64 R2, c[0x0][0x388] ;  /* 0x0000e200ff027b82 */ /* 0x000ea20000000a00 */
[----:B0-----:R-:W-:-:S04]  /*0590*/  IADD3 R4, P0, PT, R16, UR6, RZ ;  /* 0x0000000610047c10 */ /* 0x001fc8000ff1e0ff */
[----:B------:R-:W-:Y:S01]  /*05a0*/  IADD3.X R5, PT, PT, R15, UR7, RZ, P0, !PT ;  /* 0x000000070f057c10 */ /* 0x000fe200087fe4ff */
[----:B------:R-:W0:Y:S01]  /*05b0*/  LDCU.64 UR6, c[0x0][0x390] ;  /* 0x00007200ff0677ac */ /* 0x000e220008000a00 */
[----:B-1----:R-:W-:-:S03]  /*05c0*/  IMAD.WIDE R6, R7, 0x4, R8 ;  /* 0x0000000407067825 */ /* 0x002fc600078e0208 */
[----:B------:R-:W3:Y:S04]  /*05d0*/  LDG.E R0, desc[UR4][R4.64+-0x4] ;  /* 0xfffffc0404007981 */ /* 0x000ee8000c1e1900 */
[----:B------:R-:W4:Y:S04]  /*05e0*/  LDG.E R6, desc[UR4][R6.64] ;  /* 0x0000000406067981 */ /* 0x000f28000c1e1900 */
[----:B--2---:R-:W3:Y:S04]  /*05f0*/  LDG.E R11, desc[UR4][R2.64+0xc] ;  /* 0x00000c04020b7981 */ /* 0x004ee8000c1e1900 */
[----:B------:R-:W4:Y:S04]  /*0600*/  LDG.E R9, desc[UR4][R2.64] ;  /* 0x0000000402097981 */ /* 0x000f28000c1e1900 */
[----:B------:R-:W2:Y:S04]  /*0610*/  LDG.E R12, desc[UR4][R2.64+0x10] ;  /* 0x00001004020c7981 */ /* 0x000ea8000c1e1900 */
[----:B------:R-:W2:Y:S04]  /*0620*/  LDG.E R10, desc[UR4][R4.64] ;  /* 0x00000004040a7981 */ /* 0x000ea8000c1e1900 */
[----:B------:R-:W5:Y:S04]  /*0630*/  LDG.E R13, desc[UR4][R4.64+0x4] ;  /* 0x00000404040d7981 */ /* 0x000f68000c1e1900 */
[----:B------:R-:W5:Y:S01]  /*0640*/  LDG.E R14, desc[UR4][R2.64+0x14] ;  /* 0x00001404020e7981 */ /* 0x000f62000c1e1900 */
[----:B0-----:R-:W-:Y:S01]  /*0650*/  IADD3 R8, P0, PT, R16, UR6, RZ ;  /* 0x0000000610087c10 */ /* 0x001fe2000ff1e0ff */
[----:B---3--:R-:W-:-:S04]  /*0660*/  FMUL R11, R0, R11 ;  /* 0x0000000b000b7220 */ /* 0x008fc80000400000 */
[----:B----4-:R-:W-:-:S04]  /*0670*/  FFMA R9, R6, R9, R11 ;  /* 0x0000000906097223 */ /* 0x010fc8000000000b */
[----:B--2---:R-:W-:Y:S01]  /*0680*/  FFMA R10, R10, R12, R9 ;  /* 0x0000000c0a0a7223 */ /* 0x004fe20000000009 */
[----:B------:R-:W-:-:S03]  /*0690*/  IADD3.X R9, PT, PT, R15, UR7, RZ, P0, !PT ;  /* 0x000000070f097c10 */ /* 0x000fc600087fe4ff */
[----:B-----5:R-:W-:-:S05]  /*06a0*/  FFMA R13, R13, R14, R10 ;  /* 0x0000000e0d0d7223 */ /* 0x020fca000000000a */
[----:B------:R-:W-:Y:S01]  /*06b0*/  STG.E desc[UR4][R8.64], R13 ;  /* 0x0000000d08007986 */ /* 0x000fe2000c101904 */
[----:B------:R-:W-:Y:S05]  /*06c0*/  EXIT ;  /* 0x000000000000794d */ /* 0x000fea0003800000 */
.L_x_1:
[----:B------:R-:W-:-:S13]  /*06d0*/  ISETP.NE.AND P1, PT, R7, RZ, PT ;  /* 0x000000ff0700720c */ /* 0x000fda0003f25270 */
[----:B------:R-:W-:Y:S05]  /*06e0*/  @P1 BRA `(.L_x_2) ;  /* 0x0000000000401947 */ /* 0x000fea0003800000 */
[----:B------:R-:W0:Y:S08]  /*06f0*/  LDC.64 R2, c[0x0][0x380] ;  /* 0x0000e000ff027b82 */ /* 0x000e300000000a00 */
[----:B------:R-:W1:Y:S08]  /*0700*/  LDC.64 R8, c[0x0][0x388] ;  /* 0x0000e200ff087b82 */ /* 0x000e700000000a00 */
[----:B------:R-:W2:Y:S01]  /*0710*/  LDC.64 R6, c[0x0][0x380] ;  /* 0x0000e000ff067b82 */ /* 0x000ea20000000a00 */
[----:B0-----:R-:W3:Y:S04]  /*0720*/  LDG.E R10, desc[UR4][R2.64+0x4] ;  /* 0x00000404020a7981 */ /* 0x001ee8000c1e1900 */
[----:B------:R-:W4:Y:S04]  /*0730*/  LDG.E R0, desc[UR4][R2.64] ;  /* 0x0000000402007981 */ /* 0x000f28000c1e1900 */
[----:B-1----:R-:W3:Y:S04]  /*0740*/  LDG.E R13, desc[UR4][R8.64+0x14] ;  /* 0x00001404080d7981 */ /* 0x002ee8000c1e1900 */
[----:B------:R-:W4:Y:S01]  /*0750*/  LDG.E R11, desc[UR4][R8.64+0x10] ;  /* 0x00001004080b7981 */ /* 0x000f22000c1e1900 */
[----:B--2---:R-:W-:-:S03]  /*0760*/  IMAD.WIDE R4, R4, 0x4, R6 ;  /* 0x0000000404047825 */ /* 0x004fc600078e0206 */
[----:B------:R-:W2:Y:S04]  /*0770*/  LDG.E R12, desc[UR4][R8.64+0x1c] ;  /* 0x00001c04080c7981 */ /* 0x000ea8000c1e1900 */
[----:B------:R-:W2:Y:S01]  /*0780*/  LDG.E R5, desc[UR4][R4.64] ;  /* 0x0000000404057981 */ /* 0x000ea2000c1e1900 */
[----:B------:R-:W0:Y:S01]  /*0790*/  LDC.64 R6, c[0x0][0x390] ;  /* 0x0000e400ff067b82 */ /* 0x000e220000000a00 */
[----:B---3--:R-:W-:-:S04]  /*07a0*/  FMUL R13, R10, R13 ;  /* 0x0000000d0a0d7220 */ /* 0x008fc80000400000 */
[----:B----4-:R-:W-:-:S04]  /*07b0*/  FFMA R0, R0, R11, R13 ;  /* 0x0000000b00007223 */ /* 0x010fc8000000000d */
[----:B--2---:R-:W-:-:S05]  /*07c0*/  FFMA R11, R5, R12, R0 ;  /* 0x0000000c050b7223 */ /* 0x004fca0000000000 */
[----:B0-----:R-:W-:Y:S01]  /*07d0*/  STG.E desc[UR4][R6.64], R11 ;  /* 0x0000000b06007986 */ /* 0x001fe2000c101904 */
[----:B------:R-:W-:Y:S05]  /*07e0*/  EXIT ;  /* 0x000000000000794d */ /* 0x000fea0003800000 */
.L_x_2:
[-C--:B------:R-:W-:Y:S02]  /*07f0*/  IABS R12, R5.reuse ;  /* 0x00000005000c7213 */ /* 0x080fe40000000000 */
[----:B------:R-:W-:Y:S02]  /*0800*/  IABS R11, R5 ;  /* 0x00000005000b7213 */ /* 0x000fe40000000000 */
[----:B------:R-:W0:Y:S08]  /*0810*/  I2F.RP R8, R12 ;  /* 0x0000000c00087306 */ /* 0x000e300000209400 */
[----:B0-----:R-:W0:Y:S02]  /*0820*/  MUFU.RCP R8, R8 ;  /* 0x0000000800087308 */ /* 0x001e240000001000 */
[----:B0-----:R-:W-:-:S06]  /*0830*/  IADD3 R2, PT, PT, R8, 0xffffffe, RZ ;  /* 0x0ffffffe08027810 */ /* 0x001fcc0007ffe0ff */
[----:B------:R0:W1:Y:S02]  /*0840*/  F2I.FTZ.U32.TRUNC.NTZ R3, R2 ;  /* 0x0000000200037305 */ /* 0x000064000021f000 */
[----:B0-----:R-:W-:Y:S02]  /*0850*/  HFMA2 R2, -RZ, RZ, 0, 0 ;  /* 0x00000000ff027431 */ /* 0x001fe400000001ff */
[----:B-1----:R-:W-:-:S04]  /*0860*/  IMAD.MOV R9, RZ, RZ, -R3 ;  /* 0x000000ffff097224 */ /* 0x002fc800078e0a03 */
[----:B------:R-:W-:-:S04]  /*0870*/  IMAD R9, R9, R12, RZ ;  /* 0x0000000c09097224 */ /* 0x000fc800078e02ff */
[----:B------:R-:W-:Y:S01]  /*0880*/  IMAD.HI.U32 R3, R3, R9, R2 ;  /* 0x0000000903037227 */ /* 0x000fe200078e0002 */
[----:B------:R-:W-:-:S05]  /*0890*/  IADD3 R9, PT, PT, RZ, -R11, RZ ;  /* 0x8000000bff097210 */ /* 0x000fca0007ffe0ff */
[----:B------:R-:W-:-:S04]  /*08a0*/  IMAD.HI.U32 R3, R3, R10, RZ ;  /* 0x0000000a03037227 */ /* 0x000fc800078e00ff */
[----:B------:R-:W-:-:S05]  /*08b0*/  IMAD R3, R3, R9, R10 ;  /* 0x0000000903037224 */ /* 0x000fca00078e020a */
[----:B------:R-:W-:-:S13]  /*08c0*/  ISETP.GT.U32.AND P1, PT, R12, R3, PT ;  /* 0x000000030c00720c */ /* 0x000fda0003f24070 */
[----:B------:R-:W-:Y:S01]  /*08d0*/  @!P1 IMAD.IADD R3, R3, 0x1, -R12 ;  /* 0x0000000103039824 */ /* 0x000fe200078e0a0c */
[----:B------:R-:W-:-:S04]  /*08e0*/  ISETP.NE.AND P1, PT, R5, RZ, PT ;  /* 0x000000ff0500720c */ /* 0x000fc80003f25270 */
[----:B------:R-:W-:-:S13]  /*08f0*/  ISETP.GT.U32.AND P2, PT, R12, R3, PT ;  /* 0x000000030c00720c */ /* 0x000fda0003f44070 */
[----:B------:R-:W-:-:S04]  /*0900*/  @!P2 IADD3 R3, PT, PT, R3, -R12, RZ ;  /* 0x8000000c0303a210 */ /* 0x000fc80007ffe0ff */
[----:B------:R-:W-:Y:S02]  /*0910*/  @!P0 IADD3 R3, PT, PT, -R3, RZ, RZ ;  /* 0x000000ff03038210 */ /* 0x000fe40007ffe1ff */
[----:B------:R-:W-:-:S04]  /*0920*/  @!P1 LOP3.LUT R3, RZ, R5, RZ, 0x33, !PT ;  /* 0x00000005ff039212 */ /* 0x000fc800078e33ff */
[----:B------:R-:W-:-:S13]  /*0930*/  ISETP.NE.AND P0, PT, R3, RZ, PT ;  /* 0x000000ff0300720c */ /* 0x000fda0003f05270 */
[----:B------:R-:W-:Y:S05]  /*0940*/  @P0 BRA `(.L_x_3) ;  /* 0x00000000006c0947 */ /* 0x000fea0003800000 */
        /* <DEDUP_REMOVED lines=27> */
.L_x_3:
[----:B------:R-:W0:Y:S01]  /*0b00*/  LDC.64 R8, c[0x0][0x380] ;  /* 0x0000e000ff087b82 */ /* 0x000e220000000a00 */
[----:B------:R-:W-:Y:S01]  /*0b10*/  IADD3 R23, PT, PT, R7, R6, RZ ;  /* 0x0000000607177210 */ /* 0x000fe20007ffe0ff */
[----:B------:R-:W1:Y:S06]  /*0b20*/  LDCU.64 UR6, c[0x0][0x390] ;  /* 0x00007200ff0677ac */ /* 0x000e6c0008000a00 */
[----:B------:R-:W2:Y:S01]  /*0b30*/  LDC.64 R2, c[0x0][0x388] ;  /* 0x0000e200ff027b82 */ /* 0x000ea20000000a00 */
[----:B0-----:R-:W-:-:S05]  /*0b40*/  IMAD.WIDE R22, R23, 0x4, R8 ;  /* 0x0000000417167825 */ /* 0x001fca00078e0208 */
[----:B------:R-:W3:Y:S04]  /*0b50*/  LDG.E R24, desc[UR4][R22.64+0x4] ;  /* 0x0000040416187981 */ /* 0x000ee8000c1e1900 */
[----:B--2---:R-:W3:Y:S01]  /*0b60*/  LDG.E R25, desc[UR4][R2.64+0x4] ;  /* 0x0000040402197981 */ /* 0x004ee2000c1e1900 */
[----:B------:R-:W-:-:S03]  /*0b70*/  IMAD.WIDE R8, R4, 0x4, R22 ;  /* 0x0000000404087825 */ /* 0x000fc600078e0216 */
[----:B------:R-:W2:Y:S04]  /*0b80*/  LDG.E R15, desc[UR4][R2.64] ;  /* 0x00000004020f7981 */ /* 0x000ea8000c1e1900 */
[----:B------:R-:W2:Y:S04]  /*0b90*/  LDG.E R16, desc[UR4][R22.64] ;  /* 0x0000000416107981 */ /* 0x000ea8000c1e1900 */
[----:B------:R-:W4:Y:S04]  /*0ba0*/  LDG.E R6, desc[UR4][R22.64+0x8] ;  /* 0x0000080416067981 */ /* 0x000f28000c1e1900 */
[----:B------:R-:W4:Y:S04]  /*0bb0*/  LDG.E R26, desc[UR4][R2.64+0x8] ;  /* 0x00000804021a7981 */ /* 0x000f28000c1e1900 */
[----:B------:R-:W5:Y:S04]  /*0bc0*/  LDG.E R18, desc[UR4][R2.64+0xc] ;  /* 0x00000c0402127981 */ /* 0x000f68000c1e1900 */
[----:B------:R-:W5:Y:S01]  /*0bd0*/  LDG.E R17, desc[UR4][R8.64] ;  /* 0x0000000408117981 */ /* 0x000f62000c1e1900 */
[----:B------:R-:W-:-:S03]  /*0be0*/  IMAD.WIDE R4, R4, 0x4, R8 ;  /* 0x0000000404047825 */ /* 0x000fc600078e0208 */
[----:B------:R-:W5:Y:S04]  /*0bf0*/  LDG.E R12, desc[UR4][R2.64+0x10] ;  /* 0x00001004020c7981 */ /* 0x000f68000c1e1900 */
        /* <DEDUP_REMOVED lines=8> */
[----:B------:R-:W5:Y:S01]  /*0c80*/  LDG.E R22, desc[UR4][R2.64+0x20] ;  /* 0x0000200402167981 */ /* 0x000f62000c1e1900 */
[----:B---3--:R-:W-:-:S04]  /*0c90*/  FMUL R25, R24, R25 ;  /* 0x0000001918197220 */ /* 0x008fc80000400000 */
[----:B--2---:R-:W-:-:S04]  /*0ca0*/  FFMA R15, R16, R15, R25 ;  /* 0x0000000f100f7223 */ /* 0x004fc80000000019 */
[----:B----4-:R-:W-:-:S04]  /*0cb0*/  FFMA R6, R6, R26, R15 ;  /* 0x0000001a06067223 */ /* 0x010fc8000000000f */
[----:B-----5:R-:W-:-:S04]  /*0cc0*/  FFMA R6, R17, R18, R6 ;  /* 0x0000001211067223 */ /* 0x020fc80000000006 */
[----:B------:R-:W-:-:S04]  /*0cd0*/  FFMA R11, R11, R12, R6 ;  /* 0x0000000c0b0b7223 */ /* 0x000fc80000000006 */
[----:B------:R-:W-:Y:S01]  /*0ce0*/  FFMA R11, R10, R27, R11 ;  /* 0x0000001b0a0b7223 */ /* 0x000fe2000000000b */
[----:B-1----:R-:W-:-:S03]  /*0cf0*/  LEA R6, P0, R7, UR6, 0x2 ;  /* 0x0000000607067c11 */ /* 0x002fc6000f8010ff */
[----:B------:R-:W-:Y:S01]  /*0d00*/  FFMA R11, R20, R21, R11 ;  /* 0x00000015140b7223 */ /* 0x000fe2000000000b */
[----:B------:R-:W-:-:S03]  /*0d10*/  LEA.HI.X R7, R7, UR7, R0, 0x2, P0 ;  /* 0x0000000707077c11 */ /* 0x000fc600080f1400 */
[----:B------:R-:W-:-:S04]  /*0d20*/  FFMA R14, R14, R13, R11 ;  /* 0x0000000d0e0e7223 */ /* 0x000fc8000000000b */
[----:B------:R-:W-:-:S05]  /*0d30*/  FFMA R19, R19, R22, R14 ;  /* 0x0000001613137223 */ /* 0x000fca000000000e */
[----:B------:R-:W-:Y:S01]  /*0d40*/  STG.E desc[UR4][R6.64], R19 ;  /* 0x0000001306007986 */ /* 0x000fe2000c101904 */
[----:B------:R-:W-:Y:S05]  /*0d50*/  EXIT ;  /* 0x000000000000794d */ /* 0x000fea0003800000 */
.L_x_4:
[----:B------:R-:W-:-:S00]  /*0d60*/  BRA `(.L_x_4) ;  /* 0xfffffffc00fc7947 */ /* 0x000fc0000383ffff */
[----:B------:R-:W-:-:S00]  /*0d70*/  NOP ;  /* 0x0000000000007918 */ /* 0x000fc00000000000 */
        /* <DEDUP_REMOVED lines=8> */
.L_x_5:


//--------------------- .nv.shared.reserved.0     --------------------------
	.section	.nv.shared.reserved.0,"aw",@nobits
	.weak		__nv_reservedSMEM_offset_0_alias
	.size		__nv_reservedSMEM_offset_0_alias, 0, 64
	.other		__nv_reservedSMEM_offset_0_alias,@"STO_CUDA_RESERVED_SHARED STV_DEFAULT"
__nv_reservedSMEM_offset_0_alias:
	.zero		0
	.zero		64


//--------------------- .nv.constant0._Z11convolutionPfS_S_ii --------------------------
	.section	.nv.constant0._Z11convolutionPfS_S_ii,"a",@progbits
	.sectionflags	@""
	.align	4
.nv.constant0._Z11convolutionPfS_S_ii:
	.zero		928


//--------------------- SYMBOLS --------------------------

	.type		.nv.reservedSmem.offset0,@object
	.size		.nv.reservedSmem.offset0,0x4
